//
// Generated by NVIDIA NVVM Compiler
//
// Compiler Build ID: CL-36424714
// Cuda compilation tools, release 13.0, V13.0.88
// Based on NVVM 20.0.0
//

.version 9.0
.target sm_100
.address_size 64

	// .globl	power_forward

.visible .entry power_forward(
	.param .u64 .ptr .align 1 power_forward_param_0,
	.param .u64 .ptr .align 1 power_forward_param_1,
	.param .u64 .ptr .align 1 power_forward_param_2,
	.param .u32 power_forward_param_3
)
{
	.reg .pred 	%p<37>;
	.reg .b32 	%r<24>;
	.reg .b32 	%f<78>;
	.reg .b64 	%rd<20>;

	ld.param.u64 	%rd2, [power_forward_param_0];
	ld.param.u64 	%rd3, [power_forward_param_1];
	ld.param.u64 	%rd4, [power_forward_param_2];
	ld.param.u32 	%r2, [power_forward_param_3];
	cvta.to.global.u64 	%rd1, %rd4;
	mov.u32 	%r3, %ctaid.x;
	mov.u32 	%r4, %ntid.x;
	mov.u32 	%r5, %tid.x;
	mad.lo.s32 	%r1, %r3, %r4, %r5;
	setp.ge.s32 	%p1, %r1, %r2;
	@%p1 bra 	$L__BB0_17;
	cvta.to.global.u64 	%rd5, %rd2;
	cvta.to.global.u64 	%rd6, %rd3;
	mul.wide.s32 	%rd7, %r1, 4;
	add.s64 	%rd8, %rd5, %rd7;
	ld.global.f32 	%f1, [%rd8];
	add.s64 	%rd9, %rd6, %rd7;
	ld.global.f32 	%f13, [%rd9];
	setp.neu.f32 	%p2, %f1, 0f00000000;
	setp.neu.f32 	%p3, %f13, 0f00000000;
	or.pred  	%p4, %p2, %p3;
	@%p4 bra 	$L__BB0_3;
	add.s64 	%rd19, %rd1, %rd7;
	mov.b32 	%r23, 1065353216;
	st.global.u32 	[%rd19], %r23;
	bra.uni 	$L__BB0_17;
$L__BB0_3:
	setp.neu.f32 	%p5, %f1, 0f00000000;
	setp.leu.f32 	%p6, %f13, 0f00000000;
	or.pred  	%p7, %p5, %p6;
	@%p7 bra 	$L__BB0_5;
	add.s64 	%rd17, %rd1, %rd7;
	mov.b32 	%r22, 0;
	st.global.u32 	[%rd17], %r22;
	bra.uni 	$L__BB0_17;
$L__BB0_5:
	setp.neu.f32 	%p8, %f1, 0f00000000;
	setp.geu.f32 	%p9, %f13, 0f00000000;
	or.pred  	%p10, %p8, %p9;
	@%p10 bra 	$L__BB0_7;
	add.s64 	%rd15, %rd1, %rd7;
	mov.b32 	%r21, 2139095040;
	st.global.u32 	[%rd15], %r21;
	bra.uni 	$L__BB0_17;
$L__BB0_7:
	setp.geu.f32 	%p11, %f1, 0f00000000;
	cvt.rmi.f32.f32 	%f14, %f13;
	setp.eq.f32 	%p12, %f14, %f13;
	or.pred  	%p13, %p11, %p12;
	@%p13 bra 	$L__BB0_9;
	add.s64 	%rd13, %rd1, %rd7;
	mov.b32 	%r20, 2143289344;
	st.global.u32 	[%rd13], %r20;
	bra.uni 	$L__BB0_17;
$L__BB0_9:
	setp.eq.f32 	%p14, %f13, 0f00000000;
	mul.f32 	%f16, %f13, 0f3F000000;
	cvt.rzi.f32.f32 	%f17, %f16;
	add.f32 	%f18, %f17, %f17;
	sub.f32 	%f19, %f13, %f18;
	abs.f32 	%f4, %f19;
	abs.f32 	%f5, %f1;
	setp.lt.f32 	%p15, %f5, 0f00800000;
	mul.f32 	%f20, %f5, 0f4B800000;
	selp.f32 	%f21, %f20, %f5, %p15;
	selp.f32 	%f22, 0fC1C00000, 0f00000000, %p15;
	mov.b32 	%r6, %f21;
	add.s32 	%r7, %r6, -1060439283;
	and.b32  	%r8, %r7, -8388608;
	sub.s32 	%r9, %r6, %r8;
	mov.b32 	%f23, %r9;
	cvt.rn.f32.s32 	%f24, %r8;
	fma.rn.f32 	%f25, %f24, 0f34000000, %f22;
	add.f32 	%f26, %f23, 0fBF800000;
	add.f32 	%f27, %f23, 0f3F800000;
	rcp.approx.ftz.f32 	%f28, %f27;
	add.f32 	%f29, %f26, %f26;
	mul.f32 	%f30, %f29, %f28;
	mul.f32 	%f31, %f30, %f30;
	sub.f32 	%f32, %f26, %f30;
	add.f32 	%f33, %f32, %f32;
	neg.f32 	%f34, %f30;
	fma.rn.f32 	%f35, %f34, %f26, %f33;
	mul.rn.f32 	%f36, %f28, %f35;
	fma.rn.f32 	%f37, %f31, 0f3A2C32E4, 0f3B52E7DB;
	fma.rn.f32 	%f38, %f37, %f31, 0f3C93BB73;
	fma.rn.f32 	%f39, %f38, %f31, 0f3DF6384F;
	mul.rn.f32 	%f40, %f39, %f31;
	fma.rn.f32 	%f41, %f30, 0f3FB8AA3B, %f25;
	sub.f32 	%f42, %f25, %f41;
	fma.rn.f32 	%f43, %f30, 0f3FB8AA3B, %f42;
	fma.rn.f32 	%f44, %f36, 0f3FB8AA3B, %f43;
	fma.rn.f32 	%f45, %f30, 0f32A55E34, %f44;
	mul.f32 	%f46, %f40, 0f40400000;
	fma.rn.f32 	%f47, %f46, %f36, %f45;
	fma.rn.f32 	%f48, %f40, %f30, %f47;
	add.rn.f32 	%f49, %f41, %f48;
	neg.f32 	%f50, %f41;
	add.rn.f32 	%f51, %f49, %f50;
	neg.f32 	%f52, %f51;
	add.rn.f32 	%f53, %f48, %f52;
	mul.rn.f32 	%f54, %f49, %f13;
	neg.f32 	%f55, %f54;
	fma.rn.f32 	%f56, %f49, %f13, %f55;
	fma.rn.f32 	%f57, %f53, %f13, %f56;
	cvt.rni.f32.f32 	%f58, %f54;
	sub.f32 	%f59, %f54, %f58;
	add.f32 	%f60, %f59, %f57;
	fma.rn.f32 	%f61, %f60, 0f391FCB8E, 0f3AAF85ED;
	fma.rn.f32 	%f62, %f61, %f60, 0f3C1D9856;
	fma.rn.f32 	%f63, %f62, %f60, 0f3D6357BB;
	fma.rn.f32 	%f64, %f63, %f60, 0f3E75FDEC;
	fma.rn.f32 	%f65, %f64, %f60, 0f3F317218;
	fma.rn.f32 	%f66, %f65, %f60, 0f3F800000;
	cvt.rzi.s32.f32 	%r10, %f58;
	setp.gt.f32 	%p16, %f58, 0f00000000;
	selp.b32 	%r11, 0, -2097152000, %p16;
	add.s32 	%r12, %r11, 2130706432;
	mov.b32 	%f67, %r12;
	mul.f32 	%f68, %f66, %f67;
	shl.b32 	%r13, %r10, 23;
	sub.s32 	%r14, %r13, %r11;
	mov.b32 	%f69, %r14;
	mul.f32 	%f70, %f68, %f69;
	abs.f32 	%f71, %f54;
	setp.gt.f32 	%p17, %f71, 0f43180000;
	setp.lt.f32 	%p18, %f54, 0f00000000;
	selp.f32 	%f72, 0f00000000, 0f7F800000, %p18;
	selp.f32 	%f6, %f72, %f70, %p17;
	setp.eq.f32 	%p19, %f1, 0f3F800000;
	or.pred  	%p20, %p19, %p14;
	mov.f32 	%f77, 0f3F800000;
	@%p20 bra 	$L__BB0_16;
	setp.num.f32 	%p21, %f5, %f5;
	abs.f32 	%f73, %f13;
	setp.num.f32 	%p22, %f73, %f73;
	and.pred  	%p23, %p21, %p22;
	@%p23 bra 	$L__BB0_12;
	add.rn.f32 	%f77, %f1, %f13;
	bra.uni 	$L__BB0_16;
$L__BB0_12:
	setp.neu.f32 	%p24, %f1, 0f00000000;
	setp.neu.f32 	%p25, %f5, 0f7F800000;
	and.pred  	%p26, %p24, %p25;
	@%p26 bra 	$L__BB0_14;
	setp.neu.f32 	%p35, %f4, 0f3F800000;
	setp.lt.f32 	%p36, %f13, 0f00000000;
	add.f32 	%f76, %f1, %f1;
	mov.b32 	%r15, %f76;
	xor.b32  	%r16, %r15, 2139095040;
	selp.b32 	%r17, %r16, %r15, %p36;
	and.b32  	%r18, %r17, 2147483647;
	selp.b32 	%r19, %r18, %r17, %p35;
	mov.b32 	%f77, %r19;
	bra.uni 	$L__BB0_16;
$L__BB0_14:
	setp.geu.f32 	%p27, %f1, 0f00000000;
	setp.neu.f32 	%p28, %f1, 0fBF800000;
	setp.neu.f32 	%p29, %f73, 0f7F800000;
	or.pred  	%p30, %p28, %p29;
	not.pred 	%p31, %p30;
	selp.f32 	%f77, %f6, 0f3F800000, %p30;
	or.pred  	%p32, %p31, %p27;
	@%p32 bra 	$L__BB0_16;
	setp.neu.f32 	%p33, %f4, 0f3F800000;
	setp.neu.f32 	%p34, %f14, %f13;
	neg.f32 	%f74, %f6;
	selp.f32 	%f75, %f6, %f74, %p33;
	selp.f32 	%f77, 0f7FFFFFFF, %f75, %p34;
$L__BB0_16:
	add.s64 	%rd11, %rd1, %rd7;
	st.global.f32 	[%rd11], %f77;
$L__BB0_17:
	ret;

}


// ===== COMPILED SASS (sm_100) =====

	.target	sm_100

	.elftype	@"ET_EXEC"


//--------------------- .note.nv.tkinfo           --------------------------
	.section	.note.nv.tkinfo,"",@"SHT_NOTE"
	.sectionflags	@"SHF_NOTE_NV_TKINFO"
	.tkinfo
        /*0018*/ 	.word	0x00000002
        /*0030*/ 	.string	""
        /*0030*/ 	.string	"ptxas"
        /*0030*/ 	.string	"Cuda compilation tools, release 13.0, V13.0.88"
        /*0030*/ 	.string	"Build cuda_13.0.r13.0/compiler.36424714_0"
        /*0030*/ 	.string	"-arch sm_100 -m 64 "



//--------------------- .note.nv.cuinfo           --------------------------
	.section	.note.nv.cuinfo,"",@"SHT_NOTE"
	.sectionflags	@"SHF_NOTE_NV_CUINFO"
        /*0018*/ 	.short	0x0002
        /*001a*/ 	.short	0x0064
        /*001c*/ 	.short	0x0082
	.zero		2


//--------------------- .nv.info                  --------------------------
	.section	.nv.info,"",@"SHT_CUDA_INFO"
	.align	4


	//----- nvinfo : EIATTR_REGCOUNT
	.align		4
        /*0000*/ 	.byte	0x04, 0x2f
        /*0002*/ 	.short	(.L_1 - .L_0)
	.align		4
.L_0:
        /*0004*/ 	.word	index@(power_forward)
        /*0008*/ 	.word	0x00000010


	//----- nvinfo : EIATTR_FRAME_SIZE
	.align		4
.L_1:
        /*000c*/ 	.byte	0x04, 0x11
        /*000e*/ 	.short	(.L_3 - .L_2)
	.align		4
.L_2:
        /*0010*/ 	.word	index@(power_forward)
        /*0014*/ 	.word	0x00000000


	//----- nvinfo : EIATTR_MIN_STACK_SIZE
	.align		4
.L_3:
        /*0018*/ 	.byte	0x04, 0x12
        /*001a*/ 	.short	(.L_5 - .L_4)
	.align		4
.L_4:
        /*001c*/ 	.word	index@(power_forward)
        /*0020*/ 	.word	0x00000000
.L_5:


//--------------------- .nv.compat                --------------------------
	.section	.nv.compat,"",@"SHT_CUDA_COMPAT_INFO"
	.align	4
        /*0000*/ 	.byte	0x02, 0x09, 0x00, 0x00, 0x02, 0x02, 0x01, 0x00, 0x02, 0x05, 0x05, 0x00, 0x03, 0x07, 0x01, 0x01
        /*0010*/ 	.byte	0x02, 0x03, 0x00, 0x00, 0x02, 0x06, 0x01, 0x00, 0x04, 0x0b, 0x08, 0x00, 0x01, 0x00, 0x00, 0x00
        /*0020*/ 	.byte	0x00, 0x00, 0x00, 0x00


//--------------------- .nv.info.power_forward    --------------------------
	.section	.nv.info.power_forward,"",@"SHT_CUDA_INFO"
	.sectionflags	@""
	.align	4


	//----- nvinfo : EIATTR_CUDA_API_VERSION
	.align		4
        /*0000*/ 	.byte	0x04, 0x37
        /*0002*/ 	.short	(.L_7 - .L_6)
.L_6:
        /*0004*/ 	.word	0x00000082


	//----- nvinfo : EIATTR_KPARAM_INFO
	.align		4
.L_7:
        /*0008*/ 	.byte	0x04, 0x17
        /*000a*/ 	.short	(.L_9 - .L_8)
.L_8:
        /*000c*/ 	.word	0x00000000
        /*0010*/ 	.short	0x0003
        /*0012*/ 	.short	0x0018
        /*0014*/ 	.byte	0x00, 0xf0, 0x11, 0x00


	//----- nvinfo : EIATTR_KPARAM_INFO
	.align		4
.L_9:
        /*0018*/ 	.byte	0x04, 0x17
        /*001a*/ 	.short	(.L_11 - .L_10)
.L_10:
        /*001c*/ 	.word	0x00000000
        /*0020*/ 	.short	0x0002
        /*0022*/ 	.short	0x0010
        /*0024*/ 	.byte	0x00, 0xf5, 0x21, 0x00


	//----- nvinfo : EIATTR_KPARAM_INFO
	.align		4
.L_11:
        /*0028*/ 	.byte	0x04, 0x17
        /*002a*/ 	.short	(.L_13 - .L_12)
.L_12:
        /*002c*/ 	.word	0x00000000
        /*0030*/ 	.short	0x0001
        /*0032*/ 	.short	0x0008
        /*0034*/ 	.byte	0x00, 0xf5, 0x21, 0x00


	//----- nvinfo : EIATTR_KPARAM_INFO
	.align		4
.L_13:
        /*0038*/ 	.byte	0x04, 0x17
        /*003a*/ 	.short	(.L_15 - .L_14)
.L_14:
        /*003c*/ 	.word	0x00000000
        /*0040*/ 	.short	0x0000
        /*0042*/ 	.short	0x0000
        /*0044*/ 	.byte	0x00, 0xf5, 0x21, 0x00


	//----- nvinfo : EIATTR_SPARSE_MMA_MASK
	.align		4
.L_15:
        /*0048*/ 	.byte	0x03, 0x50
        /*004a*/ 	.short	0x0000


	//----- nvinfo : EIATTR_MAXREG_COUNT
	.align		4
        /*004c*/ 	.byte	0x03, 0x1b
        /*004e*/ 	.short	0x00ff


	//----- nvinfo : EIATTR_MERCURY_ISA_VERSION
	.align		4
        /*0050*/ 	.byte	0x03, 0x5f
        /*0052*/ 	.short	0x0101


	//----- nvinfo : EIATTR_VRC_CTA_INIT_COUNT
	.align		4
        /*0054*/ 	.byte	0x02, 0x4a
	.zero		1
	.zero		1


	//----- nvinfo : EIATTR_EXIT_INSTR_OFFSETS
	.align		4
        /*0058*/ 	.byte	0x04, 0x1c
        /*005a*/ 	.short	(.L_17 - .L_16)


	//   ....[0]....
.L_16:
        /*005c*/ 	.word	0x00000070


	//   ....[1]....
        /*0060*/ 	.word	0x00000150


	//   ....[2]....
        /*0064*/ 	.word	0x000001b0


	//   ....[3]....
        /*0068*/ 	.word	0x00000220


	//   ....[4]....
        /*006c*/ 	.word	0x000002a0


	//   ....[5]....
        /*0070*/ 	.word	0x00000850


	//----- nvinfo : EIATTR_CRS_STACK_SIZE
	.align		4
.L_17:
        /*0074*/ 	.byte	0x04, 0x1e
        /*0076*/ 	.short	(.L_19 - .L_18)
.L_18:
        /*0078*/ 	.word	0x00000000


	//----- nvinfo : EIATTR_CBANK_PARAM_SIZE
	.align		4
.L_19:
        /*007c*/ 	.byte	0x03, 0x19
        /*007e*/ 	.short	0x001c


	//----- nvinfo : EIATTR_PARAM_CBANK
	.align		4
        /*0080*/ 	.byte	0x04, 0x0a
        /*0082*/ 	.short	(.L_21 - .L_20)
	.align		4
.L_20:
        /*0084*/ 	.word	index@(.nv.constant0.power_forward)
        /*0088*/ 	.short	0x0380
        /*008a*/ 	.short	0x001c


	//----- nvinfo : EIATTR_SW_WAR
	.align		4
.L_21:
        /*008c*/ 	.byte	0x04, 0x36
        /*008e*/ 	.short	(.L_23 - .L_22)
.L_22:
        /*0090*/ 	.word	0x00000008
.L_23:


//--------------------- .nv.callgraph             --------------------------
	.section	.nv.callgraph,"",@"SHT_CUDA_CALLGRAPH"
	.align	4
	.sectionentsize	8
	.align		4
        /*0000*/ 	.word	0x00000000
	.align		4
        /*0004*/ 	.word	0xffffffff
	.align		4
        /*0008*/ 	.word	0x00000000
	.align		4
        /*000c*/ 	.word	0xfffffffe
	.align		4
        /*0010*/ 	.word	0x00000000
	.align		4
        /*0014*/ 	.word	0xfffffffd
	.align		4
        /*0018*/ 	.word	0x00000000
	.align		4
        /*001c*/ 	.word	0xfffffffc


//--------------------- .text.power_forward       --------------------------
	.section	.text.power_forward,"ax",@progbits
	.align	128
        .global         power_forward
        .type           power_forward,@function
        .size           power_forward,(.L_x_3 - power_forward)
        .other          power_forward,@"STO_CUDA_ENTRY STV_DEFAULT"
power_forward:
.text.power_forward:
[----:B------:R-:W-:Y:S01]  /*0000*/  LDC R1, c[0x0][0x37c] ;  /* 0x0000df00ff017b82 */ /* 0x000fe20000000800 */
[----:B------:R-:W0:Y:S07]  /*0010*/  S2R R3, SR_TID.X ;  /* 0x0000000000037919 */ /* 0x000e2e0000002100 */
[----:B------:R-:W0:Y:S01]  /*0020*/  S2UR UR4, SR_CTAID.X ;  /* 0x00000000000479c3 */ /* 0x000e220000002500 */
[----:B------:R-:W1:Y:S07]  /*0030*/  LDCU UR5, c[0x0][0x398] ;  /* 0x00007300ff0577ac */ /* 0x000e6e0008000800 */
[----:B------:R-:W0:Y:S02]  /*0040*/  LDC R0, c[0x0][0x360] ;  /* 0x0000d800ff007b82 */ /* 0x000e240000000800 */
[----:B0-----:R-:W-:-:S05]  /*0050*/  IMAD R0, R0, UR4, R3 ;  /* 0x0000000400007c24 */ /* 0x001fca000f8e0203 */
[----:B-1----:R-:W-:-:S13]  /*0060*/  ISETP.GE.AND P0, PT, R0, UR5, PT ;  /* 0x0000000500007c0c */ /* 0x002fda000bf06270 */
[----:B------:R-:W-:Y:S05]  /*0070*/  @P0 EXIT ;  /* 0x000000000000094d */ /* 0x000fea0003800000 */
[----:B------:R-:W0:Y:S01]  /*0080*/  LDC.64 R6, c[0x0][0x388] ;  /* 0x0000e200ff067b82 */ /* 0x000e220000000a00 */
[----:B------:R-:W1:Y:S07]  /*0090*/  LDCU.64 UR4, c[0x0][0x358] ;  /* 0x00006b00ff0477ac */ /* 0x000e6e0008000a00 */
[----:B------:R-:W2:Y:S01]  /*00a0*/  LDC.64 R4, c[0x0][0x380] ;  /* 0x0000e000ff047b82 */ /* 0x000ea20000000a00 */
[----:B0-----:R-:W-:-:S05]  /*00b0*/  IMAD.WIDE R6, R0, 0x4, R6 ;  /* 0x0000000400067825 */ /* 0x001fca00078e0206 */
[----:B-1----:R-:W3:Y:S01]  /*00c0*/  LDG.E R2, desc[UR4][R6.64] ;  /* 0x0000000406027981 */ /* 0x002ee2000c1e1900 */
[----:B--2---:R-:W-:-:S05]  /*00d0*/  IMAD.WIDE R4, R0, 0x4, R4 ;  /* 0x0000000400047825 */ /* 0x004fca00078e0204 */
[----:B------:R-:W2:Y:S01]  /*00e0*/  LDG.E R3, desc[UR4][R4.64] ;  /* 0x0000000404037981 */ /* 0x000ea2000c1e1900 */
[----:B---3--:R-:W-:-:S04]  /*00f0*/  FSETP.NEU.AND P0, PT, R2, RZ, PT ;  /* 0x000000ff0200720b */ /* 0x008fc80003f0d000 */
[----:B--2---:R-:W-:-:S13]  /*0100*/  FSETP.NEU.OR P1, PT, R3, RZ, P0 ;  /* 0x000000ff0300720b */ /* 0x004fda000072d400 */
[----:B------:R-:W0:Y:S01]  /*0110*/  @!P1 LDC.64 R8, c[0x0][0x390] ;  /* 0x0000e400ff089b82 */ /* 0x000e220000000a00 */
[----:B------:R-:W-:Y:S01]  /*0120*/  @!P1 MOV R11, 0x3f800000 ;  /* 0x3f800000000b9802 */ /* 0x000fe20000000f00 */
[----:B0-----:R-:W-:-:S05]  /*0130*/  @!P1 IMAD.WIDE R8, R0, 0x4, R8 ;  /* 0x0000000400089825 */ /* 0x001fca00078e0208 */
[----:B------:R0:W-:Y:S01]  /*0140*/  @!P1 STG.E desc[UR4][R8.64], R11 ;  /* 0x0000000b08009986 */ /* 0x0001e2000c101904 */
[----:B------:R-:W-:Y:S05]  /*0150*/  @!P1 EXIT ;  /* 0x000000000000994d */ /* 0x000fea0003800000 */
[----:B------:R-:W-:-:S04]  /*0160*/  FSETP.GT.AND P1, PT, R2, RZ, PT ;  /* 0x000000ff0200720b */ /* 0x000fc80003f24000 */
[----:B------:R-:W-:-:S13]  /*0170*/  FSETP.NEU.OR P1, PT, R3, RZ, !P1 ;  /* 0x000000ff0300720b */ /* 0x000fda0004f2d400 */
[----:B------:R-:W1:Y:S02]  /*0180*/  @!P1 LDC.64 R4, c[0x0][0x390] ;  /* 0x0000e400ff049b82 */ /* 0x000e640000000a00 */
[----:B-1----:R-:W-:-:S05]  /*0190*/  @!P1 IMAD.WIDE R4, R0, 0x4, R4 ;  /* 0x0000000400049825 */ /* 0x002fca00078e0204 */
[----:B------:R1:W-:Y:S01]  /*01a0*/  @!P1 STG.E desc[UR4][R4.64], RZ ;  /* 0x000000ff04009986 */ /* 0x0003e2000c101904 */
[----:B------:R-:W-:Y:S05]  /*01b0*/  @!P1 EXIT ;  /* 0x000000000000994d */ /* 0x000fea0003800000 */
[----:B------:R-:W-:-:S04]  /*01c0*/  FSETP.GEU.AND P1, PT, R2, RZ, PT ;  /* 0x000000ff0200720b */ /* 0x000fc80003f2e000 */
[----:B------:R-:W-:-:S13]  /*01d0*/  FSETP.NEU.OR P2, PT, R3, RZ, P1 ;  /* 0x000000ff0300720b */ /* 0x000fda0000f4d400 */
[----:B-1----:R-:W1:Y:S01]  /*01e0*/  @!P2 LDC.64 R4, c[0x0][0x390] ;  /* 0x0000e400ff04ab82 */ /* 0x002e620000000a00 */
[----:B------:R-:W-:Y:S01]  /*01f0*/  @!P2 MOV R7, 0x7f800000 ;  /* 0x7f8000000007a802 */ /* 0x000fe20000000f00 */
[----:B-1----:R-:W-:-:S05]  /*0200*/  @!P2 IMAD.WIDE R4, R0, 0x4, R4 ;  /* 0x000000040004a825 */ /* 0x002fca00078e0204 */
[----:B------:R1:W-:Y:S01]  /*0210*/  @!P2 STG.E desc[UR4][R4.64], R7 ;  /* 0x000000070400a986 */ /* 0x0003e2000c101904 */
[----:B------:R-:W-:Y:S05]  /*0220*/  @!P2 EXIT ;  /* 0x000000000000a94d */ /* 0x000fea0003800000 */
[----:B-1----:R-:W1:Y:S02]  /*0230*/  FRND.FLOOR R5, R2 ;  /* 0x0000000200057307 */ /* 0x002e640000205000 */
[----:B-1----:R-:W-:-:S04]  /*0240*/  FSETP.NEU.AND P2, PT, R5, R2, PT ;  /* 0x000000020500720b */ /* 0x002fc80003f4d000 */
[----:B------:R-:W-:-:S13]  /*0250*/  FSETP.GEU.OR P3, PT, R3, RZ, !P2 ;  /* 0x000000ff0300720b */ /* 0x000fda000576e400 */
[----:B------:R-:W1:Y:S01]  /*0260*/  @!P3 LDC.64 R4, c[0x0][0x390] ;  /* 0x0000e400ff04bb82 */ /* 0x000e620000000a00 */
[----:B------:R-:W-:Y:S01]  /*0270*/  @!P3 MOV R7, 0x7fc00000 ;  /* 0x7fc000000007b802 */ /* 0x000fe20000000f00 */
[----:B-1----:R-:W-:-:S05]  /*0280*/  @!P3 IMAD.WIDE R4, R0, 0x4, R4 ;  /* 0x000000040004b825 */ /* 0x002fca00078e0204 */
[----:B------:R1:W-:Y:S01]  /*0290*/  @!P3 STG.E desc[UR4][R4.64], R7 ;  /* 0x000000070400b986 */ /* 0x0003e2000c101904 */
[----:B------:R-:W-:Y:S05]  /*02a0*/  @!P3 EXIT ;  /* 0x000000000000b94d */ /* 0x000fea0003800000 */
[C---:B-1----:R-:W-:Y:S01]  /*02b0*/  FMUL R4, |R3|.reuse, 16777216 ;  /* 0x4b80000003047820 */ /* 0x042fe20000400200 */
[C---:B------:R-:W-:Y:S01]  /*02c0*/  FSETP.GEU.AND P3, PT, |R3|.reuse, 1.175494350822287508e-38, PT ;  /* 0x008000000300780b */ /* 0x040fe20003f6e200 */
[----:B------:R-:W-:Y:S01]  /*02d0*/  HFMA2 R10, -RZ, RZ, 0.771484375, 0.21533203125 ;  /* 0x3a2c32e4ff0a7431 */ /* 0x000fe200000001ff */
[----:B------:R-:W-:Y:S01]  /*02e0*/  FSETP.EQ.OR P0, PT, R3, 1, !P0 ;  /* 0x3f8000000300780b */ /* 0x000fe20004702400 */
[----:B------:R-:W-:Y:S01]  /*02f0*/  BSSY.RECONVERGENT B0, `(.L_x_0) ;  /* 0x0000052000007945 */ /* 0x000fe20003800200 */
[----:B------:R-:W-:-:S04]  /*0300*/  FSEL R4, R4, |R3|, !P3 ;  /* 0x4000000304047208 */ /* 0x000fc80005800000 */
[----:B------:R-:W-:-:S04]  /*0310*/  IADD3 R5, PT, PT, R4, -0x3f3504f3, RZ ;  /* 0xc0cafb0d04057810 */ /* 0x000fc80007ffe0ff */
[----:B------:R-:W-:-:S04]  /*0320*/  LOP3.LUT R5, R5, 0xff800000, RZ, 0xc0, !PT ;  /* 0xff80000005057812 */ /* 0x000fc800078ec0ff */
[-C--:B------:R-:W-:Y:S02]  /*0330*/  IADD3 R4, PT, PT, R4, -R5.reuse, RZ ;  /* 0x8000000504047210 */ /* 0x080fe40007ffe0ff */
[----:B------:R-:W-:-:S03]  /*0340*/  I2FP.F32.S32 R5, R5 ;  /* 0x0000000500057245 */ /* 0x000fc60000201400 */
[C---:B------:R-:W-:Y:S01]  /*0350*/  FADD R7, R4.reuse, 1 ;  /* 0x3f80000004077421 */ /* 0x040fe20000000000 */
[----:B------:R-:W-:Y:S01]  /*0360*/  FADD R6, R4, -1 ;  /* 0xbf80000004067421 */ /* 0x000fe20000000000 */
[----:B------:R-:W-:-:S03]  /*0370*/  FSEL R4, RZ, -24, P3 ;  /* 0xc1c00000ff047808 */ /* 0x000fc60001800000 */
[----:B0-----:R-:W-:Y:S01]  /*0380*/  FADD R8, R6, R6 ;  /* 0x0000000606087221 */ /* 0x001fe20000000000 */
[----:B------:R-:W0:Y:S01]  /*0390*/  MUFU.RCP R7, R7 ;  /* 0x0000000700077308 */ /* 0x000e220000001000 */
[----:B------:R-:W-:Y:S02]  /*03a0*/  FFMA R4, R5, 1.1920928955078125e-07, R4 ;  /* 0x3400000005047823 */ /* 0x000fe40000000004 */
[----:B0-----:R-:W-:-:S04]  /*03b0*/  FMUL R9, R7, R8 ;  /* 0x0000000807097220 */ /* 0x001fc80000400000 */
[----:B------:R-:W-:Y:S01]  /*03c0*/  FADD R8, R6, -R9 ;  /* 0x8000000906087221 */ /* 0x000fe20000000000 */
[CC--:B------:R-:W-:Y:S01]  /*03d0*/  FMUL R5, R9.reuse, R9.reuse ;  /* 0x0000000909057220 */ /* 0x0c0fe20000400000 */
[----:B------:R-:W-:Y:S02]  /*03e0*/  FFMA R13, R9, 1.4426950216293334961, R4 ;  /* 0x3fb8aa3b090d7823 */ /* 0x000fe40000000004 */
[----:B------:R-:W-:Y:S01]  /*03f0*/  FADD R11, R8, R8 ;  /* 0x00000008080b7221 */ /* 0x000fe20000000000 */
[C---:B------:R-:W-:Y:S01]  /*0400*/  FFMA R8, R5.reuse, R10, 0.0032181653659790754318 ;  /* 0x3b52e7db05087423 */ /* 0x040fe2000000000a */
[----:B------:R-:W-:Y:S02]  /*0410*/  FADD R4, R4, -R13 ;  /* 0x8000000d04047221 */ /* 0x000fe40000000000 */
[----:B------:R-:W-:Y:S01]  /*0420*/  FFMA R6, R6, -R9, R11 ;  /* 0x8000000906067223 */ /* 0x000fe2000000000b */
[----:B------:R-:W-:Y:S01]  /*0430*/  FFMA R8, R5, R8, 0.018033718690276145935 ;  /* 0x3c93bb7305087423 */ /* 0x000fe20000000008 */
[----:B------:R-:W-:-:S02]  /*0440*/  FFMA R11, R9, 1.4426950216293334961, R4 ;  /* 0x3fb8aa3b090b7823 */ /* 0x000fc40000000004 */
[----:B------:R-:W-:Y:S01]  /*0450*/  FMUL R6, R7, R6 ;  /* 0x0000000607067220 */ /* 0x000fe20000400000 */
[----:B------:R-:W-:-:S03]  /*0460*/  FFMA R8, R5, R8, 0.12022458761930465698 ;  /* 0x3df6384f05087423 */ /* 0x000fc60000000008 */
[----:B------:R-:W-:Y:S01]  /*0470*/  FFMA R4, R6, 1.4426950216293334961, R11 ;  /* 0x3fb8aa3b06047823 */ /* 0x000fe2000000000b */
[----:B------:R-:W-:-:S03]  /*0480*/  FMUL R8, R5, R8 ;  /* 0x0000000805087220 */ /* 0x000fc60000400000 */
[----:B------:R-:W-:Y:S01]  /*0490*/  FFMA R5, R9, 1.9251366722983220825e-08, R4 ;  /* 0x32a55e3409057823 */ /* 0x000fe20000000004 */
[----:B------:R-:W-:-:S04]  /*04a0*/  FMUL R4, R8, 3 ;  /* 0x4040000008047820 */ /* 0x000fc80000400000 */
[----:B------:R-:W-:-:S04]  /*04b0*/  FFMA R5, R6, R4, R5 ;  /* 0x0000000406057223 */ /* 0x000fc80000000005 */
[----:B------:R-:W-:Y:S01]  /*04c0*/  FFMA R8, R9, R8, R5 ;  /* 0x0000000809087223 */ /* 0x000fe20000000005 */
[----:B------:R-:W-:-:S03]  /*04d0*/  MOV R9, 0x391fcb8e ;  /* 0x391fcb8e00097802 */ /* 0x000fc60000000f00 */
[----:B------:R-:W-:-:S04]  /*04e0*/  FADD R5, R13, R8 ;  /* 0x000000080d057221 */ /* 0x000fc80000000000 */
[----:B------:R-:W-:Y:S01]  /*04f0*/  FMUL R7, R2, R5 ;  /* 0x0000000502077220 */ /* 0x000fe20000400000 */
[----:B------:R-:W-:-:S03]  /*0500*/  FADD R13, -R13, R5 ;  /* 0x000000050d0d7221 */ /* 0x000fc60000000100 */
[----:B------:R-:W0:Y:S01]  /*0510*/  FRND R6, R7 ;  /* 0x0000000700067307 */ /* 0x000e220000201000 */
[----:B------:R-:W-:Y:S01]  /*0520*/  FADD R13, R8, -R13 ;  /* 0x8000000d080d7221 */ /* 0x000fe20000000000 */
[----:B------:R-:W-:Y:S01]  /*0530*/  FFMA R4, R2, R5, -R7 ;  /* 0x0000000502047223 */ /* 0x000fe20000000807 */
[----:B------:R-:W-:-:S03]  /*0540*/  FSETP.GT.AND P4, PT, |R7|, 152, PT ;  /* 0x431800000700780b */ /* 0x000fc60003f84200 */
[----:B------:R-:W-:Y:S02]  /*0550*/  FFMA R4, R2, R13, R4 ;  /* 0x0000000d02047223 */ /* 0x000fe40000000004 */
[----:B------:R1:W2:Y:S01]  /*0560*/  F2I.NTZ R8, R7 ;  /* 0x0000000700087305 */ /* 0x0002a20000203100 */
[----:B0-----:R-:W-:Y:S01]  /*0570*/  FADD R5, R7, -R6 ;  /* 0x8000000607057221 */ /* 0x001fe20000000000 */
[----:B------:R-:W-:-:S03]  /*0580*/  FSETP.GT.AND P3, PT, R6, RZ, PT ;  /* 0x000000ff0600720b */ /* 0x000fc60003f64000 */
[----:B------:R-:W-:-:S04]  /*0590*/  FADD R4, R4, R5 ;  /* 0x0000000504047221 */ /* 0x000fc80000000000 */
[C---:B------:R-:W-:Y:S01]  /*05a0*/  FFMA R5, R4.reuse, R9, 0.0013391353422775864601 ;  /* 0x3aaf85ed04057423 */ /* 0x040fe20000000009 */
[----:B------:R-:W-:Y:S02]  /*05b0*/  SEL R9, RZ, 0x83000000, P3 ;  /* 0x83000000ff097807 */ /* 0x000fe40001800000 */
[----:B------:R-:W-:Y:S01]  /*05c0*/  FSETP.GEU.AND P3, PT, R7, RZ, PT ;  /* 0x000000ff0700720b */ /* 0x000fe20003f6e000 */
[----:B------:R-:W-:Y:S01]  /*05d0*/  FFMA R5, R4, R5, 0.0096188392490148544312 ;  /* 0x3c1d985604057423 */ /* 0x000fe20000000005 */
[----:B------:R-:W-:Y:S01]  /*05e0*/  IADD3 R6, PT, PT, R9, 0x7f000000, RZ ;  /* 0x7f00000009067810 */ /* 0x000fe20007ffe0ff */
[----:B-1----:R-:W-:Y:S01]  /*05f0*/  HFMA2 R7, -RZ, RZ, 1.875, 0 ;  /* 0x3f800000ff077431 */ /* 0x002fe200000001ff */
[----:B--2---:R-:W-:Y:S01]  /*0600*/  LEA R8, R8, -R9, 0x17 ;  /* 0x8000000908087211 */ /* 0x004fe200078eb8ff */
[----:B------:R-:W-:-:S04]  /*0610*/  FFMA R5, R4, R5, 0.055503588169813156128 ;  /* 0x3d6357bb04057423 */ /* 0x000fc80000000005 */
[----:B------:R-:W-:-:S04]  /*0620*/  FFMA R5, R4, R5, 0.24022644758224487305 ;  /* 0x3e75fdec04057423 */ /* 0x000fc80000000005 */
[----:B------:R-:W-:-:S04]  /*0630*/  FFMA R5, R4, R5, 0.69314718246459960938 ;  /* 0x3f31721804057423 */ /* 0x000fc80000000005 */
[----:B------:R-:W-:-:S04]  /*0640*/  FFMA R5, R4, R5, 1 ;  /* 0x3f80000004057423 */ /* 0x000fc80000000005 */
[----:B------:R-:W-:-:S04]  /*0650*/  FMUL R5, R5, R6 ;  /* 0x0000000605057220 */ /* 0x000fc80000400000 */
[----:B------:R-:W-:Y:S01]  /*0660*/  FMUL R5, R5, R8 ;  /* 0x0000000805057220 */ /* 0x000fe20000400000 */
[----:B------:R-:W-:Y:S01]  /*0670*/  @P4 FSEL R5, RZ, +INF , !P3 ;  /* 0x7f800000ff054808 */ /* 0x000fe20005800000 */
[----:B------:R-:W-:Y:S06]  /*0680*/  @P0 BRA `(.L_x_1) ;  /* 0x0000000000600947 */ /* 0x000fec0003800000 */
[----:B------:R-:W-:-:S04]  /*0690*/  FSETP.NAN.AND P0, PT, |R2|, |R2|, PT ;  /* 0x400000020200720b */ /* 0x000fc80003f08200 */
[----:B------:R-:W-:-:S13]  /*06a0*/  FSETP.NUM.AND P0, PT, |R3|, |R3|, !P0 ;  /* 0x400000030300720b */ /* 0x000fda0004707200 */
[----:B------:R-:W-:Y:S01]  /*06b0*/  @!P0 FADD R7, R3, R2 ;  /* 0x0000000203078221 */ /* 0x000fe20000000000 */
[----:B------:R-:W-:Y:S06]  /*06c0*/  @!P0 BRA `(.L_x_1) ;  /* 0x0000000000508947 */ /* 0x000fec0003800000 */
[----:B------:R-:W-:Y:S01]  /*06d0*/  FMUL R4, R2, 0.5 ;  /* 0x3f00000002047820 */ /* 0x000fe20000400000 */
[----:B------:R-:W-:-:S04]  /*06e0*/  FSETP.NEU.AND P0, PT, |R3|, +INF , PT ;  /* 0x7f8000000300780b */ /* 0x000fc80003f0d200 */
[----:B------:R-:W-:Y:S01]  /*06f0*/  FSETP.NEU.AND P3, PT, R3, RZ, P0 ;  /* 0x000000ff0300720b */ /* 0x000fe2000076d000 */
[----:B------:R-:W0:Y:S01]  /*0700*/  FRND.TRUNC R4, R4 ;  /* 0x0000000400047307 */ /* 0x000e22000020d000 */
[----:B------:R-:W-:-:S11]  /*0710*/  PLOP3.LUT P0, PT, PT, PT, PT, 0x80, 0x8 ;  /* 0x000000000008781c */ /* 0x000fd60003f0f070 */
[----:B------:R-:W-:Y:S01]  /*0720*/  @!P3 PLOP3.LUT P0, PT, P1, PT, PT, 0x80, 0x8 ;  /* 0x000000000008b81c */ /* 0x000fe20000f0f070 */
[----:B0-----:R-:W-:-:S04]  /*0730*/  FADD R7, R4, R4 ;  /* 0x0000000404077221 */ /* 0x001fc80000000000 */
[----:B------:R-:W-:Y:S01]  /*0740*/  FADD R6, R2, -R7 ;  /* 0x8000000702067221 */ /* 0x000fe20000000000 */
[----:B------:R-:W-:-:S04]  /*0750*/  @!P3 FADD R7, R3, R3 ;  /* 0x000000030307b221 */ /* 0x000fc80000000000 */
[----:B------:R-:W-:-:S03]  /*0760*/  FSETP.NEU.AND P1, PT, |R6|, 1, !P3 ;  /* 0x3f8000000600780b */ /* 0x000fc60005f2d200 */
[----:B------:R-:W-:-:S10]  /*0770*/  @!P0 LOP3.LUT R7, R7, 0x7f800000, RZ, 0x3c, !PT ;  /* 0x7f80000007078812 */ /* 0x000fd400078e3cff */
[----:B------:R-:W-:Y:S01]  /*0780*/  @P1 LOP3.LUT R7, R7, 0x7fffffff, RZ, 0xc0, !PT ;  /* 0x7fffffff07071812 */ /* 0x000fe200078ec0ff */
[----:B------:R-:W-:Y:S06]  /*0790*/  @!P3 BRA `(.L_x_1) ;  /* 0x00000000001cb947 */ /* 0x000fec0003800000 */
[----:B------:R-:W-:-:S04]  /*07a0*/  FSETP.NEU.AND P0, PT, |R2|, +INF , PT ;  /* 0x7f8000000200780b */ /* 0x000fc80003f0d200 */
[----:B------:R-:W-:-:S04]  /*07b0*/  FSETP.NEU.OR P0, PT, R3, -1, P0 ;  /* 0xbf8000000300780b */ /* 0x000fc8000070d400 */
[----:B------:R-:W-:Y:S02]  /*07c0*/  FSETP.GEU.OR P1, PT, R3, RZ, !P0 ;  /* 0x000000ff0300720b */ /* 0x000fe4000472e400 */
[----:B------:R-:W-:-:S11]  /*07d0*/  FSEL R7, R5, 1, P0 ;  /* 0x3f80000005077808 */ /* 0x000fd60000000000 */
[----:B------:R-:W-:-:S04]  /*07e0*/  @!P1 FSETP.NEU.AND P3, PT, |R6|, 1, PT ;  /* 0x3f8000000600980b */ /* 0x000fc80003f6d200 */
[----:B------:R-:W-:-:S04]  /*07f0*/  @!P1 FSEL R5, R5, -R5, P3 ;  /* 0x8000000505059208 */ /* 0x000fc80001800000 */
[----:B------:R-:W-:-:S07]  /*0800*/  @!P1 FSEL R7, R5, +QNAN , !P2 ;  /* 0x7fffffff05079808 */ /* 0x000fce0005000000 */
.L_x_1:
[----:B------:R-:W-:Y:S05]  /*0810*/  BSYNC.RECONVERGENT B0 ;  /* 0x0000000000007941 */ /* 0x000fea0003800200 */
.L_x_0:
[----:B------:R-:W0:Y:S02]  /*0820*/  LDC.64 R2, c[0x0][0x390] ;  /* 0x0000e400ff027b82 */ /* 0x000e240000000a00 */
[----:B0-----:R-:W-:-:S05]  /*0830*/  IMAD.WIDE R2, R0, 0x4, R2 ;  /* 0x0000000400027825 */ /* 0x001fca00078e0202 */
[----:B------:R-:W-:Y:S01]  /*0840*/  STG.E desc[UR4][R2.64], R7 ;  /* 0x0000000702007986 */ /* 0x000fe2000c101904 */
[----:B------:R-:W-:Y:S05]  /*0850*/  EXIT ;  /* 0x000000000000794d */ /* 0x000fea0003800000 */
.L_x_2:
[----:B------:R-:W-:-:S00]  /*0860*/  BRA `(.L_x_2) ;  /* 0xfffffffc00fc7947 */ /* 0x000fc0000383ffff */
[----:B------:R-:W-:-:S00]  /*0870*/  NOP ;  /* 0x0000000000007918 */ /* 0x000fc00000000000 */
        /* <DEDUP_REMOVED lines=8> */
.L_x_3:


//--------------------- .nv.shared.reserved.0     --------------------------
	.section	.nv.shared.reserved.0,"aw",@nobits
	.weak		__nv_reservedSMEM_offset_0_alias
	.size		__nv_reservedSMEM_offset_0_alias, 0, 64
	.other		__nv_reservedSMEM_offset_0_alias,@"STO_CUDA_RESERVED_SHARED STV_DEFAULT"
__nv_reservedSMEM_offset_0_alias:
	.zero		0
	.zero		64


//--------------------- .nv.constant0.power_forward --------------------------
	.section	.nv.constant0.power_forward,"a",@progbits
	.sectionflags	@""
	.align	4
.nv.constant0.power_forward:
	.zero		924


//--------------------- SYMBOLS --------------------------

	.type		.nv.reservedSmem.offset0,@object
	.size		.nv.reservedSmem.offset0,0x4
